//
// Generated by NVIDIA NVVM Compiler
//
// Compiler Build ID: CL-36424714
// Cuda compilation tools, release 13.0, V13.0.88
// Based on NVVM 20.0.0
//

.version 9.0
.target sm_100
.address_size 64

	// .globl	_Z10polynomialPfS_ii

.visible .entry _Z10polynomialPfS_ii(
	.param .u64 .ptr .align 1 _Z10polynomialPfS_ii_param_0,
	.param .u64 .ptr .align 1 _Z10polynomialPfS_ii_param_1,
	.param .u32 _Z10polynomialPfS_ii_param_2,
	.param .u32 _Z10polynomialPfS_ii_param_3
)
{
	.reg .pred 	%p<11>;
	.reg .b32 	%r<29>;
	.reg .b32 	%f<125>;
	.reg .b64 	%rd<20>;

	ld.param.u64 	%rd9, [_Z10polynomialPfS_ii_param_0];
	ld.param.u64 	%rd10, [_Z10polynomialPfS_ii_param_1];
	ld.param.u32 	%r18, [_Z10polynomialPfS_ii_param_2];
	ld.param.u32 	%r19, [_Z10polynomialPfS_ii_param_3];
	cvta.to.global.u64 	%rd1, %rd10;
	mov.u32 	%r20, %tid.x;
	mov.u32 	%r21, %ctaid.x;
	mov.u32 	%r22, %ntid.x;
	mad.lo.s32 	%r1, %r21, %r22, %r20;
	setp.ge.s32 	%p1, %r1, %r19;
	@%p1 bra 	$L__BB0_15;
	cvta.to.global.u64 	%rd11, %rd9;
	setp.lt.s32 	%p2, %r18, 0;
	mul.wide.s32 	%rd12, %r1, 4;
	add.s64 	%rd2, %rd11, %rd12;
	mov.f32 	%f124, 0f00000000;
	@%p2 bra 	$L__BB0_14;
	ld.global.f32 	%f1, [%rd2];
	add.s32 	%r2, %r18, 1;
	and.b32  	%r3, %r2, 15;
	setp.lt.u32 	%p3, %r18, 15;
	mov.f32 	%f124, 0f00000000;
	mov.f32 	%f114, 0f3F800000;
	mov.b32 	%r26, 0;
	@%p3 bra 	$L__BB0_5;
	and.b32  	%r26, %r2, -16;
	neg.s32 	%r24, %r26;
	add.s64 	%rd18, %rd1, 32;
	mov.f32 	%f124, 0f00000000;
	mov.f32 	%f114, 0f3F800000;
$L__BB0_4:
	.pragma "nounroll";
	ld.global.f32 	%f30, [%rd18+-32];
	fma.rn.f32 	%f31, %f114, %f30, %f124;
	mul.f32 	%f32, %f114, %f1;
	ld.global.f32 	%f33, [%rd18+-28];
	fma.rn.f32 	%f34, %f32, %f33, %f31;
	mul.f32 	%f35, %f32, %f1;
	ld.global.f32 	%f36, [%rd18+-24];
	fma.rn.f32 	%f37, %f35, %f36, %f34;
	mul.f32 	%f38, %f35, %f1;
	ld.global.f32 	%f39, [%rd18+-20];
	fma.rn.f32 	%f40, %f38, %f39, %f37;
	mul.f32 	%f41, %f38, %f1;
	ld.global.f32 	%f42, [%rd18+-16];
	fma.rn.f32 	%f43, %f41, %f42, %f40;
	mul.f32 	%f44, %f41, %f1;
	ld.global.f32 	%f45, [%rd18+-12];
	fma.rn.f32 	%f46, %f44, %f45, %f43;
	mul.f32 	%f47, %f44, %f1;
	ld.global.f32 	%f48, [%rd18+-8];
	fma.rn.f32 	%f49, %f47, %f48, %f46;
	mul.f32 	%f50, %f47, %f1;
	ld.global.f32 	%f51, [%rd18+-4];
	fma.rn.f32 	%f52, %f50, %f51, %f49;
	mul.f32 	%f53, %f50, %f1;
	ld.global.f32 	%f54, [%rd18];
	fma.rn.f32 	%f55, %f53, %f54, %f52;
	mul.f32 	%f56, %f53, %f1;
	ld.global.f32 	%f57, [%rd18+4];
	fma.rn.f32 	%f58, %f56, %f57, %f55;
	mul.f32 	%f59, %f56, %f1;
	ld.global.f32 	%f60, [%rd18+8];
	fma.rn.f32 	%f61, %f59, %f60, %f58;
	mul.f32 	%f62, %f59, %f1;
	ld.global.f32 	%f63, [%rd18+12];
	fma.rn.f32 	%f64, %f62, %f63, %f61;
	mul.f32 	%f65, %f62, %f1;
	ld.global.f32 	%f66, [%rd18+16];
	fma.rn.f32 	%f67, %f65, %f66, %f64;
	mul.f32 	%f68, %f65, %f1;
	ld.global.f32 	%f69, [%rd18+20];
	fma.rn.f32 	%f70, %f68, %f69, %f67;
	mul.f32 	%f71, %f68, %f1;
	ld.global.f32 	%f72, [%rd18+24];
	fma.rn.f32 	%f73, %f71, %f72, %f70;
	mul.f32 	%f74, %f71, %f1;
	ld.global.f32 	%f75, [%rd18+28];
	fma.rn.f32 	%f124, %f74, %f75, %f73;
	mul.f32 	%f114, %f74, %f1;
	add.s32 	%r24, %r24, 16;
	add.s64 	%rd18, %rd18, 64;
	setp.ne.s32 	%p4, %r24, 0;
	@%p4 bra 	$L__BB0_4;
$L__BB0_5:
	setp.eq.s32 	%p5, %r3, 0;
	@%p5 bra 	$L__BB0_14;
	and.b32  	%r9, %r2, 7;
	setp.lt.u32 	%p6, %r3, 8;
	@%p6 bra 	$L__BB0_8;
	mul.wide.u32 	%rd13, %r26, 4;
	add.s64 	%rd14, %rd1, %rd13;
	ld.global.f32 	%f77, [%rd14];
	fma.rn.f32 	%f78, %f114, %f77, %f124;
	mul.f32 	%f79, %f114, %f1;
	ld.global.f32 	%f80, [%rd14+4];
	fma.rn.f32 	%f81, %f79, %f80, %f78;
	mul.f32 	%f82, %f79, %f1;
	ld.global.f32 	%f83, [%rd14+8];
	fma.rn.f32 	%f84, %f82, %f83, %f81;
	mul.f32 	%f85, %f82, %f1;
	ld.global.f32 	%f86, [%rd14+12];
	fma.rn.f32 	%f87, %f85, %f86, %f84;
	mul.f32 	%f88, %f85, %f1;
	ld.global.f32 	%f89, [%rd14+16];
	fma.rn.f32 	%f90, %f88, %f89, %f87;
	mul.f32 	%f91, %f88, %f1;
	ld.global.f32 	%f92, [%rd14+20];
	fma.rn.f32 	%f93, %f91, %f92, %f90;
	mul.f32 	%f94, %f91, %f1;
	ld.global.f32 	%f95, [%rd14+24];
	fma.rn.f32 	%f96, %f94, %f95, %f93;
	mul.f32 	%f97, %f94, %f1;
	ld.global.f32 	%f98, [%rd14+28];
	fma.rn.f32 	%f124, %f97, %f98, %f96;
	mul.f32 	%f114, %f97, %f1;
	add.s32 	%r26, %r26, 8;
$L__BB0_8:
	setp.eq.s32 	%p7, %r9, 0;
	@%p7 bra 	$L__BB0_14;
	and.b32  	%r12, %r2, 3;
	setp.lt.u32 	%p8, %r9, 4;
	@%p8 bra 	$L__BB0_11;
	mul.wide.u32 	%rd15, %r26, 4;
	add.s64 	%rd16, %rd1, %rd15;
	ld.global.f32 	%f100, [%rd16];
	fma.rn.f32 	%f101, %f114, %f100, %f124;
	mul.f32 	%f102, %f114, %f1;
	ld.global.f32 	%f103, [%rd16+4];
	fma.rn.f32 	%f104, %f102, %f103, %f101;
	mul.f32 	%f105, %f102, %f1;
	ld.global.f32 	%f106, [%rd16+8];
	fma.rn.f32 	%f107, %f105, %f106, %f104;
	mul.f32 	%f108, %f105, %f1;
	ld.global.f32 	%f109, [%rd16+12];
	fma.rn.f32 	%f124, %f108, %f109, %f107;
	mul.f32 	%f114, %f108, %f1;
	add.s32 	%r26, %r26, 4;
$L__BB0_11:
	setp.eq.s32 	%p9, %r12, 0;
	@%p9 bra 	$L__BB0_14;
	mul.wide.u32 	%rd17, %r26, 4;
	add.s64 	%rd19, %rd1, %rd17;
	neg.s32 	%r28, %r12;
$L__BB0_13:
	.pragma "nounroll";
	ld.global.f32 	%f110, [%rd19];
	fma.rn.f32 	%f124, %f114, %f110, %f124;
	mul.f32 	%f114, %f114, %f1;
	add.s64 	%rd19, %rd19, 4;
	add.s32 	%r28, %r28, 1;
	setp.ne.s32 	%p10, %r28, 0;
	@%p10 bra 	$L__BB0_13;
$L__BB0_14:
	st.global.f32 	[%rd2], %f124;
$L__BB0_15:
	ret;

}


// ===== COMPILED SASS (sm_100) =====

	.target	sm_100

	.elftype	@"ET_EXEC"


//--------------------- .note.nv.tkinfo           --------------------------
	.section	.note.nv.tkinfo,"",@"SHT_NOTE"
	.sectionflags	@"SHF_NOTE_NV_TKINFO"
	.tkinfo
        /*0018*/ 	.word	0x00000002
        /*0030*/ 	.string	""
        /*0030*/ 	.string	"ptxas"
        /*0030*/ 	.string	"Cuda compilation tools, release 13.0, V13.0.88"
        /*0030*/ 	.string	"Build cuda_13.0.r13.0/compiler.36424714_0"
        /*0030*/ 	.string	"-arch sm_100 -m 64 "



//--------------------- .note.nv.cuinfo           --------------------------
	.section	.note.nv.cuinfo,"",@"SHT_NOTE"
	.sectionflags	@"SHF_NOTE_NV_CUINFO"
        /*0018*/ 	.short	0x0002
        /*001a*/ 	.short	0x0064
        /*001c*/ 	.short	0x0082
	.zero		2


//--------------------- .nv.info                  --------------------------
	.section	.nv.info,"",@"SHT_CUDA_INFO"
	.align	4


	//----- nvinfo : EIATTR_REGCOUNT
	.align		4
        /*0000*/ 	.byte	0x04, 0x2f
        /*0002*/ 	.short	(.L_1 - .L_0)
	.align		4
.L_0:
        /*0004*/ 	.word	index@(_Z10polynomialPfS_ii)
        /*0008*/ 	.word	0x0000001b


	//----- nvinfo : EIATTR_FRAME_SIZE
	.align		4
.L_1:
        /*000c*/ 	.byte	0x04, 0x11
        /*000e*/ 	.short	(.L_3 - .L_2)
	.align		4
.L_2:
        /*0010*/ 	.word	index@(_Z10polynomialPfS_ii)
        /*0014*/ 	.word	0x00000000


	//----- nvinfo : EIATTR_MIN_STACK_SIZE
	.align		4
.L_3:
        /*0018*/ 	.byte	0x04, 0x12
        /*001a*/ 	.short	(.L_5 - .L_4)
	.align		4
.L_4:
        /*001c*/ 	.word	index@(_Z10polynomialPfS_ii)
        /*0020*/ 	.word	0x00000000
.L_5:


//--------------------- .nv.compat                --------------------------
	.section	.nv.compat,"",@"SHT_CUDA_COMPAT_INFO"
	.align	4
        /*0000*/ 	.byte	0x02, 0x09, 0x00, 0x00, 0x02, 0x02, 0x01, 0x00, 0x02, 0x05, 0x05, 0x00, 0x03, 0x07, 0x01, 0x01
        /*0010*/ 	.byte	0x02, 0x03, 0x00, 0x00, 0x02, 0x06, 0x01, 0x00, 0x04, 0x0b, 0x08, 0x00, 0x09, 0x00, 0x00, 0x00
        /*0020*/ 	.byte	0x00, 0x00, 0x00, 0x00


//--------------------- .nv.info._Z10polynomialPfS_ii --------------------------
	.section	.nv.info._Z10polynomialPfS_ii,"",@"SHT_CUDA_INFO"
	.sectionflags	@""
	.align	4


	//----- nvinfo : EIATTR_CUDA_API_VERSION
	.align		4
        /*0000*/ 	.byte	0x04, 0x37
        /*0002*/ 	.short	(.L_7 - .L_6)
.L_6:
        /*0004*/ 	.word	0x00000082


	//----- nvinfo : EIATTR_KPARAM_INFO
	.align		4
.L_7:
        /*0008*/ 	.byte	0x04, 0x17
        /*000a*/ 	.short	(.L_9 - .L_8)
.L_8:
        /*000c*/ 	.word	0x00000000
        /*0010*/ 	.short	0x0003
        /*0012*/ 	.short	0x0014
        /*0014*/ 	.byte	0x00, 0xf0, 0x11, 0x00


	//----- nvinfo : EIATTR_KPARAM_INFO
	.align		4
.L_9:
        /*0018*/ 	.byte	0x04, 0x17
        /*001a*/ 	.short	(.L_11 - .L_10)
.L_10:
        /*001c*/ 	.word	0x00000000
        /*0020*/ 	.short	0x0002
        /*0022*/ 	.short	0x0010
        /*0024*/ 	.byte	0x00, 0xf0, 0x11, 0x00


	//----- nvinfo : EIATTR_KPARAM_INFO
	.align		4
.L_11:
        /*0028*/ 	.byte	0x04, 0x17
        /*002a*/ 	.short	(.L_13 - .L_12)
.L_12:
        /*002c*/ 	.word	0x00000000
        /*0030*/ 	.short	0x0001
        /*0032*/ 	.short	0x0008
        /*0034*/ 	.byte	0x00, 0xf5, 0x21, 0x00


	//----- nvinfo : EIATTR_KPARAM_INFO
	.align		4
.L_13:
        /*0038*/ 	.byte	0x04, 0x17
        /*003a*/ 	.short	(.L_15 - .L_14)
.L_14:
        /*003c*/ 	.word	0x00000000
        /*0040*/ 	.short	0x0000
        /*0042*/ 	.short	0x0000
        /*0044*/ 	.byte	0x00, 0xf5, 0x21, 0x00


	//----- nvinfo : EIATTR_SPARSE_MMA_MASK
	.align		4
.L_15:
        /*0048*/ 	.byte	0x03, 0x50
        /*004a*/ 	.short	0x0000


	//----- nvinfo : EIATTR_MAXREG_COUNT
	.align		4
        /*004c*/ 	.byte	0x03, 0x1b
        /*004e*/ 	.short	0x00ff


	//----- nvinfo : EIATTR_MERCURY_ISA_VERSION
	.align		4
        /*0050*/ 	.byte	0x03, 0x5f
        /*0052*/ 	.short	0x0101


	//----- nvinfo : EIATTR_VRC_CTA_INIT_COUNT
	.align		4
        /*0054*/ 	.byte	0x02, 0x4a
	.zero		1
	.zero		1


	//----- nvinfo : EIATTR_EXIT_INSTR_OFFSETS
	.align		4
        /*0058*/ 	.byte	0x04, 0x1c
        /*005a*/ 	.short	(.L_17 - .L_16)


	//   ....[0]....
.L_16:
        /*005c*/ 	.word	0x00000070


	//   ....[1]....
        /*0060*/ 	.word	0x000009a0


	//----- nvinfo : EIATTR_CBANK_PARAM_SIZE
	.align		4
.L_17:
        /*0064*/ 	.byte	0x03, 0x19
        /*0066*/ 	.short	0x0018


	//----- nvinfo : EIATTR_PARAM_CBANK
	.align		4
        /*0068*/ 	.byte	0x04, 0x0a
        /*006a*/ 	.short	(.L_19 - .L_18)
	.align		4
.L_18:
        /*006c*/ 	.word	index@(.nv.constant0._Z10polynomialPfS_ii)
        /*0070*/ 	.short	0x0380
        /*0072*/ 	.short	0x0018


	//----- nvinfo : EIATTR_SW_WAR
	.align		4
.L_19:
        /*0074*/ 	.byte	0x04, 0x36
        /*0076*/ 	.short	(.L_21 - .L_20)
.L_20:
        /*0078*/ 	.word	0x00000008
.L_21:


//--------------------- .nv.callgraph             --------------------------
	.section	.nv.callgraph,"",@"SHT_CUDA_CALLGRAPH"
	.align	4
	.sectionentsize	8
	.align		4
        /*0000*/ 	.word	0x00000000
	.align		4
        /*0004*/ 	.word	0xffffffff
	.align		4
        /*0008*/ 	.word	0x00000000
	.align		4
        /*000c*/ 	.word	0xfffffffe
	.align		4
        /*0010*/ 	.word	0x00000000
	.align		4
        /*0014*/ 	.word	0xfffffffd
	.align		4
        /*0018*/ 	.word	0x00000000
	.align		4
        /*001c*/ 	.word	0xfffffffc


//--------------------- .text._Z10polynomialPfS_ii --------------------------
	.section	.text._Z10polynomialPfS_ii,"ax",@progbits
	.align	128
        .global         _Z10polynomialPfS_ii
        .type           _Z10polynomialPfS_ii,@function
        .size           _Z10polynomialPfS_ii,(.L_x_7 - _Z10polynomialPfS_ii)
        .other          _Z10polynomialPfS_ii,@"STO_CUDA_ENTRY STV_DEFAULT"
_Z10polynomialPfS_ii:
.text._Z10polynomialPfS_ii:
[----:B------:R-:W-:Y:S01]  /*0000*/  LDC R1, c[0x0][0x37c] ;  /* 0x0000df00ff017b82 */ /* 0x000fe20000000800 */
[----:B------:R-:W0:Y:S07]  /*0010*/  S2R R5, SR_TID.X ;  /* 0x0000000000057919 */ /* 0x000e2e0000002100 */
[----:B------:R-:W0:Y:S01]  /*0020*/  S2UR UR4, SR_CTAID.X ;  /* 0x00000000000479c3 */ /* 0x000e220000002500 */
[----:B------:R-:W1:Y:S07]  /*0030*/  LDCU UR5, c[0x0][0x394] ;  /* 0x00007280ff0577ac */ /* 0x000e6e0008000800 */
[----:B------:R-:W0:Y:S02]  /*0040*/  LDC R0, c[0x0][0x360] ;  /* 0x0000d800ff007b82 */ /* 0x000e240000000800 */
[----:B0-----:R-:W-:-:S05]  /*0050*/  IMAD R5, R0, UR4, R5 ;  /* 0x0000000400057c24 */ /* 0x001fca000f8e0205 */
[----:B-1----:R-:W-:-:S13]  /*0060*/  ISETP.GE.AND P0, PT, R5, UR5, PT ;  /* 0x0000000505007c0c */ /* 0x002fda000bf06270 */
[----:B------:R-:W-:Y:S05]  /*0070*/  @P0 EXIT ;  /* 0x000000000000094d */ /* 0x000fea0003800000 */
[----:B------:R-:W0:Y:S01]  /*0080*/  LDCU UR5, c[0x0][0x390] ;  /* 0x00007200ff0577ac */ /* 0x000e220008000800 */
[----:B------:R-:W1:Y:S01]  /*0090*/  LDC.64 R2, c[0x0][0x380] ;  /* 0x0000e000ff027b82 */ /* 0x000e620000000a00 */
[----:B------:R-:W-:Y:S01]  /*00a0*/  HFMA2 R7, -RZ, RZ, 0, 0 ;  /* 0x00000000ff077431 */ /* 0x000fe200000001ff */
[----:B------:R-:W2:Y:S01]  /*00b0*/  LDCU.64 UR10, c[0x0][0x358] ;  /* 0x00006b00ff0a77ac */ /* 0x000ea20008000a00 */
[----:B0-----:R-:W-:Y:S01]  /*00c0*/  UISETP.GE.AND UP0, UPT, UR5, URZ, UPT ;  /* 0x000000ff0500728c */ /* 0x001fe2000bf06270 */
[----:B-1----:R-:W-:-:S08]  /*00d0*/  IMAD.WIDE R2, R5, 0x4, R2 ;  /* 0x0000000405027825 */ /* 0x002fd000078e0202 */
[----:B--2---:R-:W-:Y:S05]  /*00e0*/  BRA.U !UP0, `(.L_x_0) ;  /* 0x0000000908287547 */ /* 0x004fea000b800000 */
[----:B------:R0:W5:Y:S01]  /*00f0*/  LDG.E R0, desc[UR10][R2.64] ;  /* 0x0000000a02007981 */ /* 0x000162000c1e1900 */
[----:B------:R-:W-:Y:S01]  /*0100*/  UISETP.GE.U32.AND UP1, UPT, UR5, 0xf, UPT ;  /* 0x0000000f0500788c */ /* 0x000fe2000bf26070 */
[----:B------:R-:W-:Y:S01]  /*0110*/  MOV R7, RZ ;  /* 0x000000ff00077202 */ /* 0x000fe20000000f00 */
[----:B------:R-:W-:Y:S01]  /*0120*/  UIADD3 UR4, UPT, UPT, UR5, 0x1, URZ ;  /* 0x0000000105047890 */ /* 0x000fe2000fffe0ff */
[----:B------:R-:W-:Y:S02]  /*0130*/  MOV R6, 0x3f800000 ;  /* 0x3f80000000067802 */ /* 0x000fe40000000f00 */
[----:B------:R-:W-:Y:S01]  /*0140*/  MOV R8, RZ ;  /* 0x000000ff00087202 */ /* 0x000fe20000000f00 */
[----:B------:R-:W-:-:S04]  /*0150*/  ULOP3.LUT UR8, UR4, 0xf, URZ, 0xc0, !UPT ;  /* 0x0000000f04087892 */ /* 0x000fc8000f8ec0ff */
[----:B------:R-:W-:Y:S01]  /*0160*/  UISETP.NE.AND UP0, UPT, UR8, URZ, UPT ;  /* 0x000000ff0800728c */ /* 0x000fe2000bf05270 */
[----:B0-----:R-:W-:Y:S10]  /*0170*/  BRA.U !UP1, `(.L_x_1) ;  /* 0x0000000109fc7547 */ /* 0x001ff4000b800000 */
[----:B------:R-:W0:Y:S01]  /*0180*/  LDCU.64 UR6, c[0x0][0x388] ;  /* 0x00007100ff0677ac */ /* 0x000e220008000a00 */
[----:B------:R-:W-:Y:S01]  /*0190*/  HFMA2 R6, -RZ, RZ, 1.875, 0 ;  /* 0x3f800000ff067431 */ /* 0x000fe200000001ff */
[----:B------:R-:W-:Y:S01]  /*01a0*/  MOV R7, RZ ;  /* 0x000000ff00077202 */ /* 0x000fe20000000f00 */
[----:B------:R-:W-:-:S06]  /*01b0*/  ULOP3.LUT UR9, UR4, 0xfffffff0, URZ, 0xc0, !UPT ;  /* 0xfffffff004097892 */ /* 0x000fcc000f8ec0ff */
[----:B------:R-:W-:Y:S01]  /*01c0*/  MOV R8, UR9 ;  /* 0x0000000900087c02 */ /* 0x000fe20008000f00 */
[----:B0-----:R-:W-:-:S04]  /*01d0*/  UIADD3 UR5, UP1, UPT, UR6, 0x20, URZ ;  /* 0x0000002006057890 */ /* 0x001fc8000ff3e0ff */
[----:B------:R-:W-:Y:S02]  /*01e0*/  UIADD3.X UR6, UPT, UPT, URZ, UR7, URZ, UP1, !UPT ;  /* 0x00000007ff067290 */ /* 0x000fe40008ffe4ff */
[----:B------:R-:W-:Y:S01]  /*01f0*/  MOV R4, UR5 ;  /* 0x0000000500047c02 */ /* 0x000fe20008000f00 */
[----:B------:R-:W-:-:S03]  /*0200*/  UIADD3 UR7, UPT, UPT, -UR9, URZ, URZ ;  /* 0x000000ff09077290 */ /* 0x000fc6000fffe1ff */
[----:B------:R-:W-:-:S09]  /*0210*/  MOV R5, UR6 ;  /* 0x0000000600057c02 */ /* 0x000fd20008000f00 */
.L_x_2:
[----:B------:R-:W2:Y:S04]  /*0220*/  LDG.E R22, desc[UR10][R4.64+-0x20] ;  /* 0xffffe00a04167981 */ /* 0x000ea8000c1e1900 */
[----:B------:R-:W3:Y:S04]  /*0230*/  LDG.E R23, desc[UR10][R4.64+-0x1c] ;  /* 0xffffe40a04177981 */ /* 0x000ee8000c1e1900 */
[----:B------:R-:W4:Y:S04]  /*0240*/  LDG.E R24, desc[UR10][R4.64+-0x18] ;  /* 0xffffe80a04187981 */ /* 0x000f28000c1e1900 */
        /* <DEDUP_REMOVED lines=12> */
[----:B------:R0:W4:Y:S01]  /*0310*/  LDG.E R9, desc[UR10][R4.64+0x1c] ;  /* 0x00001c0a04097981 */ /* 0x000122000c1e1900 */
[----:B------:R-:W-:-:S04]  /*0320*/  UIADD3 UR7, UPT, UPT, UR7, 0x10, URZ ;  /* 0x0000001007077890 */ /* 0x000fc8000fffe0ff */
[----:B------:R-:W-:Y:S01]  /*0330*/  UISETP.NE.AND UP1, UPT, UR7, URZ, UPT ;  /* 0x000000ff0700728c */ /* 0x000fe2000bf25270 */
[----:B0-----:R-:W-:-:S04]  /*0340*/  IADD3 R4, P0, PT, R4, 0x40, RZ ;  /* 0x0000004004047810 */ /* 0x001fc80007f1e0ff */
[----:B------:R-:W-:Y:S01]  /*0350*/  IADD3.X R5, PT, PT, RZ, R5, RZ, P0, !PT ;  /* 0x00000005ff057210 */ /* 0x000fe200007fe4ff */
[-C--:B--2---:R-:W-:Y:S01]  /*0360*/  FFMA R22, R22, R6.reuse, R7 ;  /* 0x0000000616167223 */ /* 0x084fe20000000007 */
[----:B-----5:R-:W-:-:S04]  /*0370*/  FMUL R7, R0, R6 ;  /* 0x0000000600077220 */ /* 0x020fc80000400000 */
[----:B---3--:R-:W-:Y:S01]  /*0380*/  FFMA R22, R7, R23, R22 ;  /* 0x0000001707167223 */ /* 0x008fe20000000016 */
[----:B------:R-:W-:-:S04]  /*0390*/  FMUL R7, R0, R7 ;  /* 0x0000000700077220 */ /* 0x000fc80000400000 */
[----:B----4-:R-:W-:Y:S01]  /*03a0*/  FFMA R22, R7, R24, R22 ;  /* 0x0000001807167223 */ /* 0x010fe20000000016 */
[----:B------:R-:W-:-:S04]  /*03b0*/  FMUL R7, R0, R7 ;  /* 0x0000000700077220 */ /* 0x000fc80000400000 */
[----:B------:R-:W-:Y:S01]  /*03c0*/  FFMA R21, R7, R21, R22 ;  /* 0x0000001507157223 */ /* 0x000fe20000000016 */
        /* <DEDUP_REMOVED lines=24> */
[----:B------:R-:W-:Y:S01]  /*0550*/  FMUL R6, R0, R11 ;  /* 0x0000000b00067220 */ /* 0x000fe20000400000 */
[----:B------:R-:W-:Y:S06]  /*0560*/  BRA.U UP1, `(.L_x_2) ;  /* 0xfffffffd012c7547 */ /* 0x000fec000b83ffff */
.L_x_1:
[----:B------:R-:W-:Y:S05]  /*0570*/  BRA.U !UP0, `(.L_x_0) ;  /* 0x0000000508047547 */ /* 0x000fea000b800000 */
[----:B------:R-:W-:Y:S02]  /*0580*/  UISETP.GE.U32.AND UP0, UPT, UR8, 0x8, UPT ;  /* 0x000000080800788c */ /* 0x000fe4000bf06070 */
[----:B------:R-:W-:-:S04]  /*0590*/  ULOP3.LUT UR5, UR4, 0x7, URZ, 0xc0, !UPT ;  /* 0x0000000704057892 */ /* 0x000fc8000f8ec0ff */
[----:B------:R-:W-:-:S03]  /*05a0*/  UISETP.NE.AND UP1, UPT, UR5, URZ, UPT ;  /* 0x000000ff0500728c */ /* 0x000fc6000bf25270 */
[----:B------:R-:W-:Y:S08]  /*05b0*/  BRA.U !UP0, `(.L_x_3) ;  /* 0x00000001086c7547 */ /* 0x000ff0000b800000 */
[----:B------:R-:W0:Y:S02]  /*05c0*/  LDC.64 R4, c[0x0][0x388] ;  /* 0x0000e200ff047b82 */ /* 0x000e240000000a00 */
[----:B0-----:R-:W-:-:S05]  /*05d0*/  IMAD.WIDE.U32 R4, R8, 0x4, R4 ;  /* 0x0000000408047825 */ /* 0x001fca00078e0004 */
[----:B------:R-:W2:Y:S04]  /*05e0*/  LDG.E R9, desc[UR10][R4.64] ;  /* 0x0000000a04097981 */ /* 0x000ea8000c1e1900 */
[----:B------:R-:W3:Y:S04]  /*05f0*/  LDG.E R11, desc[UR10][R4.64+0x4] ;  /* 0x0000040a040b7981 */ /* 0x000ee8000c1e1900 */
[----:B------:R-:W4:Y:S04]  /*0600*/  LDG.E R12, desc[UR10][R4.64+0x8] ;  /* 0x0000080a040c7981 */ /* 0x000f28000c1e1900 */
[----:B------:R-:W4:Y:S04]  /*0610*/  LDG.E R13, desc[UR10][R4.64+0xc] ;  /* 0x00000c0a040d7981 */ /* 0x000f28000c1e1900 */
[----:B------:R-:W4:Y:S04]  /*0620*/  LDG.E R14, desc[UR10][R4.64+0x10] ;  /* 0x0000100a040e7981 */ /* 0x000f28000c1e1900 */
[----:B------:R-:W4:Y:S04]  /*0630*/  LDG.E R15, desc[UR10][R4.64+0x14] ;  /* 0x0000140a040f7981 */ /* 0x000f28000c1e1900 */
[----:B------:R-:W4:Y:S04]  /*0640*/  LDG.E R16, desc[UR10][R4.64+0x18] ;  /* 0x0000180a04107981 */ /* 0x000f28000c1e1900 */
[----:B------:R0:W4:Y:S01]  /*0650*/  LDG.E R17, desc[UR10][R4.64+0x1c] ;  /* 0x00001c0a04117981 */ /* 0x000122000c1e1900 */
[----:B-----5:R-:W-:Y:S01]  /*0660*/  FMUL R10, R0, R6 ;  /* 0x00000006000a7220 */ /* 0x020fe20000400000 */
[----:B------:R-:W-:Y:S01]  /*0670*/  IADD3 R8, PT, PT, R8, 0x8, RZ ;  /* 0x0000000808087810 */ /* 0x000fe20007ffe0ff */
[----:B--2---:R-:W-:-:S02]  /*0680*/  FFMA R9, R6, R9, R7 ;  /* 0x0000000906097223 */ /* 0x004fc40000000007 */
[----:B------:R-:W-:Y:S02]  /*0690*/  FMUL R6, R0, R10 ;  /* 0x0000000a00067220 */ /* 0x000fe40000400000 */
[----:B---3--:R-:W-:Y:S02]  /*06a0*/  FFMA R9, R10, R11, R9 ;  /* 0x0000000b0a097223 */ /* 0x008fe40000000009 */
[----:B------:R-:W-:Y:S02]  /*06b0*/  FMUL R10, R0, R6 ;  /* 0x00000006000a7220 */ /* 0x000fe40000400000 */
[----:B----4-:R-:W-:Y:S02]  /*06c0*/  FFMA R9, R6, R12, R9 ;  /* 0x0000000c06097223 */ /* 0x010fe40000000009 */
[----:B------:R-:W-:Y:S02]  /*06d0*/  FMUL R6, R0, R10 ;  /* 0x0000000a00067220 */ /* 0x000fe40000400000 */
[----:B------:R-:W-:-:S02]  /*06e0*/  FFMA R9, R10, R13, R9 ;  /* 0x0000000d0a097223 */ /* 0x000fc40000000009 */
[----:B------:R-:W-:Y:S02]  /*06f0*/  FMUL R10, R0, R6 ;  /* 0x00000006000a7220 */ /* 0x000fe40000400000 */
[----:B------:R-:W-:Y:S02]  /*0700*/  FFMA R9, R6, R14, R9 ;  /* 0x0000000e06097223 */ /* 0x000fe40000000009 */
[----:B0-----:R-:W-:Y:S02]  /*0710*/  FMUL R4, R0, R10 ;  /* 0x0000000a00047220 */ /* 0x001fe40000400000 */
[----:B------:R-:W-:Y:S02]  /*0720*/  FFMA R9, R10, R15, R9 ;  /* 0x0000000f0a097223 */ /* 0x000fe40000000009 */
[----:B------:R-:W-:Y:S02]  /*0730*/  FMUL R10, R0, R4 ;  /* 0x00000004000a7220 */ /* 0x000fe40000400000 */
[----:B------:R-:W-:-:S02]  /*0740*/  FFMA R9, R4, R16, R9 ;  /* 0x0000001004097223 */ /* 0x000fc40000000009 */
[----:B------:R-:W-:Y:S02]  /*0750*/  FMUL R6, R0, R10 ;  /* 0x0000000a00067220 */ /* 0x000fe40000400000 */
[----:B------:R-:W-:-:S07]  /*0760*/  FFMA R7, R10, R17, R9 ;  /* 0x000000110a077223 */ /* 0x000fce0000000009 */
.L_x_3:
        /* <DEDUP_REMOVED lines=10> */
[----:B------:R-:W4:Y:S01]  /*0810*/  LDG.E R13, desc[UR10][R4.64+0xc] ;  /* 0x00000c0a040d7981 */ /* 0x000f22000c1e1900 */
        /* <DEDUP_REMOVED lines=8> */
[----:B------:R-:W-:-:S07]  /*08a0*/  FFMA R7, R10, R13, R9 ;  /* 0x0000000d0a077223 */ /* 0x000fce0000000009 */
.L_x_4:
[----:B------:R-:W-:Y:S05]  /*08b0*/  BRA.U !UP1, `(.L_x_0) ;  /* 0x0000000109347547 */ /* 0x000fea000b800000 */
[----:B------:R-:W0:Y:S01]  /*08c0*/  LDC.64 R4, c[0x0][0x388] ;  /* 0x0000e200ff047b82 */ /* 0x000e220000000a00 */
[----:B------:R-:W-:Y:S01]  /*08d0*/  UIADD3 UR4, UPT, UPT, -UR4, URZ, URZ ;  /* 0x000000ff04047290 */ /* 0x000fe2000fffe1ff */
[----:B0-----:R-:W-:-:S11]  /*08e0*/  IMAD.WIDE.U32 R8, R8, 0x4, R4 ;  /* 0x0000000408087825 */ /* 0x001fd600078e0004 */
.L_x_5:
[----:B------:R-:W-:Y:S02]  /*08f0*/  MOV R4, R8 ;  /* 0x0000000800047202 */ /* 0x000fe40000000f00 */
[----:B------:R-:W-:-:S05]  /*0900*/  MOV R5, R9 ;  /* 0x0000000900057202 */ /* 0x000fca0000000f00 */
[----:B------:R-:W2:Y:S01]  /*0910*/  LDG.E R4, desc[UR10][R4.64] ;  /* 0x0000000a04047981 */ /* 0x000ea2000c1e1900 */
[----:B------:R-:W-:Y:S01]  /*0920*/  UIADD3 UR4, UPT, UPT, UR4, 0x1, URZ ;  /* 0x0000000104047890 */ /* 0x000fe2000fffe0ff */
[----:B------:R-:W-:-:S03]  /*0930*/  IADD3 R8, P0, PT, R8, 0x4, RZ ;  /* 0x0000000408087810 */ /* 0x000fc60007f1e0ff */
[----:B------:R-:W-:Y:S01]  /*0940*/  UISETP.NE.AND UP0, UPT, UR4, URZ, UPT ;  /* 0x000000ff0400728c */ /* 0x000fe2000bf05270 */
[----:B------:R-:W-:Y:S01]  /*0950*/  IADD3.X R9, PT, PT, RZ, R9, RZ, P0, !PT ;  /* 0x00000009ff097210 */ /* 0x000fe200007fe4ff */
[-C--:B--2---:R-:W-:Y:S01]  /*0960*/  FFMA R7, R4, R6.reuse, R7 ;  /* 0x0000000604077223 */ /* 0x084fe20000000007 */
[----:B-----5:R-:W-:-:S06]  /*0970*/  FMUL R6, R0, R6 ;  /* 0x0000000600067220 */ /* 0x020fcc0000400000 */
[----:B------:R-:W-:Y:S05]  /*0980*/  BRA.U UP0, `(.L_x_5) ;  /* 0xfffffffd00d87547 */ /* 0x000fea000b83ffff */
.L_x_0:
[----:B------:R-:W-:Y:S01]  /*0990*/  STG.E desc[UR10][R2.64], R7 ;  /* 0x0000000702007986 */ /* 0x000fe2000c10190a */
[----:B------:R-:W-:Y:S05]  /*09a0*/  EXIT ;  /* 0x000000000000794d */ /* 0x000fea0003800000 */
.L_x_6:
[----:B------:R-:W-:-:S00]  /*09b0*/  BRA `(.L_x_6) ;  /* 0xfffffffc00fc7947 */ /* 0x000fc0000383ffff */
[----:B------:R-:W-:-:S00]  /*09c0*/  NOP ;  /* 0x0000000000007918 */ /* 0x000fc00000000000 */
        /* <DEDUP_REMOVED lines=11> */
.L_x_7:


//--------------------- .nv.shared.reserved.0     --------------------------
	.section	.nv.shared.reserved.0,"aw",@nobits
	.weak		__nv_reservedSMEM_offset_0_alias
	.size		__nv_reservedSMEM_offset_0_alias, 0, 64
	.other		__nv_reservedSMEM_offset_0_alias,@"STO_CUDA_RESERVED_SHARED STV_DEFAULT"
__nv_reservedSMEM_offset_0_alias:
	.zero		0
	.zero		64


//--------------------- .nv.constant0._Z10polynomialPfS_ii --------------------------
	.section	.nv.constant0._Z10polynomialPfS_ii,"a",@progbits
	.sectionflags	@""
	.align	4
.nv.constant0._Z10polynomialPfS_ii:
	.zero		920


//--------------------- SYMBOLS --------------------------

	.type		.nv.reservedSmem.offset0,@object
	.size		.nv.reservedSmem.offset0,0x4
